//
// Generated by NVIDIA NVVM Compiler
//
// Compiler Build ID: CL-36424714
// Cuda compilation tools, release 13.0, V13.0.88
// Based on NVVM 20.0.0
//

.version 9.0
.target sm_100
.address_size 64

	// .globl	_Z17FloatMatMulKerneliiiPKfS0_Pf
.extern .shared .align 16 .b8 shared_data[];

.visible .entry _Z17FloatMatMulKerneliiiPKfS0_Pf(
	.param .u32 _Z17FloatMatMulKerneliiiPKfS0_Pf_param_0,
	.param .u32 _Z17FloatMatMulKerneliiiPKfS0_Pf_param_1,
	.param .u32 _Z17FloatMatMulKerneliiiPKfS0_Pf_param_2,
	.param .u64 .ptr .align 1 _Z17FloatMatMulKerneliiiPKfS0_Pf_param_3,
	.param .u64 .ptr .align 1 _Z17FloatMatMulKerneliiiPKfS0_Pf_param_4,
	.param .u64 .ptr .align 1 _Z17FloatMatMulKerneliiiPKfS0_Pf_param_5
)
{
	.reg .pred 	%p<19>;
	.reg .b32 	%r<26>;
	.reg .b32 	%f<38>;
	.reg .b64 	%rd<17>;

	ld.param.u32 	%r9, [_Z17FloatMatMulKerneliiiPKfS0_Pf_param_0];
	ld.param.u32 	%r10, [_Z17FloatMatMulKerneliiiPKfS0_Pf_param_1];
	ld.param.u32 	%r11, [_Z17FloatMatMulKerneliiiPKfS0_Pf_param_2];
	ld.param.u64 	%rd1, [_Z17FloatMatMulKerneliiiPKfS0_Pf_param_3];
	ld.param.u64 	%rd2, [_Z17FloatMatMulKerneliiiPKfS0_Pf_param_4];
	ld.param.u64 	%rd3, [_Z17FloatMatMulKerneliiiPKfS0_Pf_param_5];
	mov.u32 	%r1, %tid.x;
	mov.u32 	%r2, %ctaid.x;
	mad.lo.s32 	%r3, %r10, %r2, %r1;
	mov.u32 	%r4, %ctaid.y;
	mad.lo.s32 	%r5, %r11, %r1, %r4;
	mul.lo.s32 	%r12, %r11, %r10;
	shr.u32 	%r13, %r12, 31;
	add.s32 	%r14, %r12, %r13;
	shr.s32 	%r6, %r14, 1;
	setp.ge.s32 	%p1, %r5, %r6;
	shl.b32 	%r15, %r1, 2;
	mov.u32 	%r16, shared_data;
	add.s32 	%r7, %r16, %r15;
	@%p1 bra 	$L__BB0_3;
	mul.lo.s32 	%r17, %r10, %r9;
	shr.u32 	%r18, %r10, 31;
	add.s32 	%r19, %r10, %r18;
	shr.s32 	%r20, %r19, 1;
	sub.s32 	%r21, %r17, %r20;
	setp.ge.s32 	%p2, %r3, %r21;
	@%p2 bra 	$L__BB0_3;
	cvta.to.global.u64 	%rd4, %rd1;
	mul.wide.s32 	%rd5, %r3, 4;
	add.s64 	%rd6, %rd4, %rd5;
	ld.global.f32 	%f1, [%rd6];
	cvta.to.global.u64 	%rd7, %rd2;
	mul.wide.s32 	%rd8, %r5, 4;
	add.s64 	%rd9, %rd7, %rd8;
	ld.global.f32 	%f2, [%rd9];
	mul.wide.s32 	%rd10, %r20, 4;
	add.s64 	%rd11, %rd6, %rd10;
	ld.global.f32 	%f3, [%rd11];
	mul.wide.s32 	%rd12, %r6, 4;
	add.s64 	%rd13, %rd9, %rd12;
	ld.global.f32 	%f4, [%rd13];
	mul.f32 	%f5, %f3, %f4;
	fma.rn.f32 	%f6, %f1, %f2, %f5;
	st.shared.f32 	[%r7], %f6;
$L__BB0_3:
	bar.sync 	0;
	mov.u32 	%r8, %ntid.x;
	setp.lt.u32 	%p3, %r8, 1024;
	@%p3 bra 	$L__BB0_7;
	setp.gt.u32 	%p7, %r1, 511;
	@%p7 bra 	$L__BB0_6;
	ld.shared.f32 	%f7, [%r7+2048];
	ld.shared.f32 	%f8, [%r7];
	add.f32 	%f9, %f7, %f8;
	st.shared.f32 	[%r7], %f9;
$L__BB0_6:
	bar.sync 	0;
	bra.uni 	$L__BB0_8;
$L__BB0_7:
	setp.lt.u32 	%p4, %r8, 512;
	@%p4 bra 	$L__BB0_11;
$L__BB0_8:
	setp.gt.u32 	%p8, %r1, 255;
	@%p8 bra 	$L__BB0_10;
	ld.shared.f32 	%f10, [%r7+1024];
	ld.shared.f32 	%f11, [%r7];
	add.f32 	%f12, %f10, %f11;
	st.shared.f32 	[%r7], %f12;
$L__BB0_10:
	bar.sync 	0;
	bra.uni 	$L__BB0_12;
$L__BB0_11:
	setp.lt.u32 	%p5, %r8, 256;
	@%p5 bra 	$L__BB0_15;
$L__BB0_12:
	setp.gt.u32 	%p9, %r1, 127;
	@%p9 bra 	$L__BB0_14;
	ld.shared.f32 	%f13, [%r7+512];
	ld.shared.f32 	%f14, [%r7];
	add.f32 	%f15, %f13, %f14;
	st.shared.f32 	[%r7], %f15;
$L__BB0_14:
	bar.sync 	0;
	bra.uni 	$L__BB0_16;
$L__BB0_15:
	setp.lt.u32 	%p6, %r8, 128;
	@%p6 bra 	$L__BB0_19;
$L__BB0_16:
	setp.gt.u32 	%p10, %r1, 63;
	@%p10 bra 	$L__BB0_18;
	ld.shared.f32 	%f16, [%r7+256];
	ld.shared.f32 	%f17, [%r7];
	add.f32 	%f18, %f16, %f17;
	st.shared.f32 	[%r7], %f18;
$L__BB0_18:
	bar.sync 	0;
$L__BB0_19:
	setp.gt.u32 	%p11, %r1, 31;
	@%p11 bra 	$L__BB0_34;
	setp.lt.u32 	%p12, %r8, 64;
	@%p12 bra 	$L__BB0_22;
	ld.volatile.shared.f32 	%f19, [%r7+128];
	ld.volatile.shared.f32 	%f20, [%r7];
	add.f32 	%f21, %f19, %f20;
	st.volatile.shared.f32 	[%r7], %f21;
	bra.uni 	$L__BB0_23;
$L__BB0_22:
	setp.lt.u32 	%p13, %r8, 32;
	@%p13 bra 	$L__BB0_24;
$L__BB0_23:
	ld.volatile.shared.f32 	%f22, [%r7+64];
	ld.volatile.shared.f32 	%f23, [%r7];
	add.f32 	%f24, %f22, %f23;
	st.volatile.shared.f32 	[%r7], %f24;
	bra.uni 	$L__BB0_25;
$L__BB0_24:
	setp.lt.u32 	%p14, %r8, 16;
	@%p14 bra 	$L__BB0_26;
$L__BB0_25:
	ld.volatile.shared.f32 	%f25, [%r7+32];
	ld.volatile.shared.f32 	%f26, [%r7];
	add.f32 	%f27, %f25, %f26;
	st.volatile.shared.f32 	[%r7], %f27;
	bra.uni 	$L__BB0_27;
$L__BB0_26:
	setp.lt.u32 	%p15, %r8, 8;
	@%p15 bra 	$L__BB0_28;
$L__BB0_27:
	ld.volatile.shared.f32 	%f28, [%r7+16];
	ld.volatile.shared.f32 	%f29, [%r7];
	add.f32 	%f30, %f28, %f29;
	st.volatile.shared.f32 	[%r7], %f30;
	bra.uni 	$L__BB0_29;
$L__BB0_28:
	setp.lt.u32 	%p16, %r8, 4;
	@%p16 bra 	$L__BB0_30;
$L__BB0_29:
	ld.volatile.shared.f32 	%f31, [%r7+8];
	ld.volatile.shared.f32 	%f32, [%r7];
	add.f32 	%f33, %f31, %f32;
	st.volatile.shared.f32 	[%r7], %f33;
	bra.uni 	$L__BB0_31;
$L__BB0_30:
	setp.lt.u32 	%p17, %r8, 2;
	@%p17 bra 	$L__BB0_32;
$L__BB0_31:
	ld.volatile.shared.f32 	%f34, [%r7+4];
	ld.volatile.shared.f32 	%f35, [%r7];
	add.f32 	%f36, %f34, %f35;
	st.volatile.shared.f32 	[%r7], %f36;
$L__BB0_32:
	setp.ne.s32 	%p18, %r1, 0;
	@%p18 bra 	$L__BB0_34;
	ld.shared.f32 	%f37, [shared_data];
	mad.lo.s32 	%r25, %r11, %r2, %r4;
	cvta.to.global.u64 	%rd14, %rd3;
	mul.wide.s32 	%rd15, %r25, 4;
	add.s64 	%rd16, %rd14, %rd15;
	st.global.f32 	[%rd16], %f37;
$L__BB0_34:
	ret;

}
	// .globl	_Z25MembraneVoltageUpdateRulePfPKfS1_S1_ii
.visible .entry _Z25MembraneVoltageUpdateRulePfPKfS1_S1_ii(
	.param .u64 .ptr .align 1 _Z25MembraneVoltageUpdateRulePfPKfS1_S1_ii_param_0,
	.param .u64 .ptr .align 1 _Z25MembraneVoltageUpdateRulePfPKfS1_S1_ii_param_1,
	.param .u64 .ptr .align 1 _Z25MembraneVoltageUpdateRulePfPKfS1_S1_ii_param_2,
	.param .u64 .ptr .align 1 _Z25MembraneVoltageUpdateRulePfPKfS1_S1_ii_param_3,
	.param .u32 _Z25MembraneVoltageUpdateRulePfPKfS1_S1_ii_param_4,
	.param .u32 _Z25MembraneVoltageUpdateRulePfPKfS1_S1_ii_param_5
)
{
	.reg .pred 	%p<2>;
	.reg .b32 	%r<13>;
	.reg .b32 	%f<7>;
	.reg .b64 	%rd<15>;

	ld.param.u64 	%rd1, [_Z25MembraneVoltageUpdateRulePfPKfS1_S1_ii_param_0];
	ld.param.u64 	%rd2, [_Z25MembraneVoltageUpdateRulePfPKfS1_S1_ii_param_1];
	ld.param.u64 	%rd3, [_Z25MembraneVoltageUpdateRulePfPKfS1_S1_ii_param_2];
	ld.param.u64 	%rd4, [_Z25MembraneVoltageUpdateRulePfPKfS1_S1_ii_param_3];
	ld.param.u32 	%r3, [_Z25MembraneVoltageUpdateRulePfPKfS1_S1_ii_param_4];
	ld.param.u32 	%r4, [_Z25MembraneVoltageUpdateRulePfPKfS1_S1_ii_param_5];
	mov.u32 	%r5, %ctaid.x;
	mov.u32 	%r6, %ntid.x;
	mov.u32 	%r7, %tid.x;
	mad.lo.s32 	%r8, %r5, %r6, %r7;
	mov.u32 	%r9, %ctaid.y;
	mov.u32 	%r10, %ntid.y;
	mov.u32 	%r11, %tid.y;
	mad.lo.s32 	%r1, %r9, %r10, %r11;
	mad.lo.s32 	%r2, %r4, %r8, %r1;
	mul.lo.s32 	%r12, %r4, %r3;
	setp.ge.s32 	%p1, %r2, %r12;
	@%p1 bra 	$L__BB1_2;
	cvta.to.global.u64 	%rd5, %rd4;
	cvta.to.global.u64 	%rd6, %rd1;
	cvta.to.global.u64 	%rd7, %rd2;
	cvta.to.global.u64 	%rd8, %rd3;
	mul.wide.u32 	%rd9, %r1, 4;
	add.s64 	%rd10, %rd5, %rd9;
	ld.global.f32 	%f1, [%rd10];
	mul.wide.s32 	%rd11, %r2, 4;
	add.s64 	%rd12, %rd6, %rd11;
	ld.global.f32 	%f2, [%rd12];
	add.s64 	%rd13, %rd7, %rd11;
	ld.global.f32 	%f3, [%rd13];
	fma.rn.f32 	%f4, %f1, %f2, %f3;
	add.s64 	%rd14, %rd8, %rd11;
	ld.global.f32 	%f5, [%rd14];
	add.f32 	%f6, %f4, %f5;
	st.global.f32 	[%rd12], %f6;
$L__BB1_2:
	ret;

}
	// .globl	_Z26NeuronActivationUpdateRulePfPKffii
.visible .entry _Z26NeuronActivationUpdateRulePfPKffii(
	.param .u64 .ptr .align 1 _Z26NeuronActivationUpdateRulePfPKffii_param_0,
	.param .u64 .ptr .align 1 _Z26NeuronActivationUpdateRulePfPKffii_param_1,
	.param .f32 _Z26NeuronActivationUpdateRulePfPKffii_param_2,
	.param .u32 _Z26NeuronActivationUpdateRulePfPKffii_param_3,
	.param .u32 _Z26NeuronActivationUpdateRulePfPKffii_param_4
)
{
	.reg .pred 	%p<3>;
	.reg .b32 	%r<15>;
	.reg .b32 	%f<3>;
	.reg .b64 	%rd<11>;

	ld.param.u64 	%rd3, [_Z26NeuronActivationUpdateRulePfPKffii_param_0];
	ld.param.u64 	%rd2, [_Z26NeuronActivationUpdateRulePfPKffii_param_1];
	ld.param.f32 	%f1, [_Z26NeuronActivationUpdateRulePfPKffii_param_2];
	ld.param.u32 	%r2, [_Z26NeuronActivationUpdateRulePfPKffii_param_3];
	ld.param.u32 	%r3, [_Z26NeuronActivationUpdateRulePfPKffii_param_4];
	cvta.to.global.u64 	%rd1, %rd3;
	mov.u32 	%r4, %ctaid.x;
	mov.u32 	%r5, %ntid.x;
	mov.u32 	%r6, %tid.x;
	mad.lo.s32 	%r7, %r4, %r5, %r6;
	mov.u32 	%r8, %ctaid.y;
	mov.u32 	%r9, %ntid.y;
	mov.u32 	%r10, %tid.y;
	mad.lo.s32 	%r11, %r8, %r9, %r10;
	mad.lo.s32 	%r1, %r3, %r7, %r11;
	mul.lo.s32 	%r12, %r3, %r2;
	setp.ge.s32 	%p1, %r1, %r12;
	@%p1 bra 	$L__BB2_4;
	cvta.to.global.u64 	%rd4, %rd2;
	mul.wide.s32 	%rd5, %r1, 4;
	add.s64 	%rd6, %rd4, %rd5;
	ld.global.f32 	%f2, [%rd6];
	setp.geu.f32 	%p2, %f2, %f1;
	@%p2 bra 	$L__BB2_3;
	add.s64 	%rd10, %rd1, %rd5;
	mov.b32 	%r14, 0;
	st.global.u32 	[%rd10], %r14;
	bra.uni 	$L__BB2_4;
$L__BB2_3:
	add.s64 	%rd8, %rd1, %rd5;
	mov.b32 	%r13, 1065353216;
	st.global.u32 	[%rd8], %r13;
$L__BB2_4:
	ret;

}


// ===== COMPILED SASS (sm_100) =====

	.target	sm_100

	.elftype	@"ET_EXEC"


//--------------------- .note.nv.tkinfo           --------------------------
	.section	.note.nv.tkinfo,"",@"SHT_NOTE"
	.sectionflags	@"SHF_NOTE_NV_TKINFO"
	.tkinfo
        /*0018*/ 	.word	0x00000002
        /*0030*/ 	.string	""
        /*0030*/ 	.string	"ptxas"
        /*0030*/ 	.string	"Cuda compilation tools, release 13.0, V13.0.88"
        /*0030*/ 	.string	"Build cuda_13.0.r13.0/compiler.36424714_0"
        /*0030*/ 	.string	"-arch sm_100 -m 64 "



//--------------------- .note.nv.cuinfo           --------------------------
	.section	.note.nv.cuinfo,"",@"SHT_NOTE"
	.sectionflags	@"SHF_NOTE_NV_CUINFO"
        /*0018*/ 	.short	0x0002
        /*001a*/ 	.short	0x0064
        /*001c*/ 	.short	0x0082
	.zero		2


//--------------------- .nv.info                  --------------------------
	.section	.nv.info,"",@"SHT_CUDA_INFO"
	.align	4


	//----- nvinfo : EIATTR_REGCOUNT
	.align		4
        /*0000*/ 	.byte	0x04, 0x2f
        /*0002*/ 	.short	(.L_1 - .L_0)
	.align		4
.L_0:
        /*0004*/ 	.word	index@(_Z17FloatMatMulKerneliiiPKfS0_Pf)
        /*0008*/ 	.word	0x00000011


	//----- nvinfo : EIATTR_FRAME_SIZE
	.align		4
.L_1:
        /*000c*/ 	.byte	0x04, 0x11
        /*000e*/ 	.short	(.L_3 - .L_2)
	.align		4
.L_2:
        /*0010*/ 	.word	index@(_Z17FloatMatMulKerneliiiPKfS0_Pf)
        /*0014*/ 	.word	0x00000000


	//----- nvinfo : EIATTR_REGCOUNT
	.align		4
.L_3:
        /*0018*/ 	.byte	0x04, 0x2f
        /*001a*/ 	.short	(.L_5 - .L_4)
	.align		4
.L_4:
        /*001c*/ 	.word	index@(_Z25MembraneVoltageUpdateRulePfPKfS1_S1_ii)
        /*0020*/ 	.word	0x00000010


	//----- nvinfo : EIATTR_FRAME_SIZE
	.align		4
.L_5:
        /*0024*/ 	.byte	0x04, 0x11
        /*0026*/ 	.short	(.L_7 - .L_6)
	.align		4
.L_6:
        /*0028*/ 	.word	index@(_Z25MembraneVoltageUpdateRulePfPKfS1_S1_ii)
        /*002c*/ 	.word	0x00000000


	//----- nvinfo : EIATTR_REGCOUNT
	.align		4
.L_7:
        /*0030*/ 	.byte	0x04, 0x2f
        /*0032*/ 	.short	(.L_9 - .L_8)
	.align		4
.L_8:
        /*0034*/ 	.word	index@(_Z26NeuronActivationUpdateRulePfPKffii)
        /*0038*/ 	.word	0x0000000a


	//----- nvinfo : EIATTR_FRAME_SIZE
	.align		4
.L_9:
        /*003c*/ 	.byte	0x04, 0x11
        /*003e*/ 	.short	(.L_11 - .L_10)
	.align		4
.L_10:
        /*0040*/ 	.word	index@(_Z26NeuronActivationUpdateRulePfPKffii)
        /*0044*/ 	.word	0x00000000


	//----- nvinfo : EIATTR_MIN_STACK_SIZE
	.align		4
.L_11:
        /*0048*/ 	.byte	0x04, 0x12
        /*004a*/ 	.short	(.L_13 - .L_12)
	.align		4
.L_12:
        /*004c*/ 	.word	index@(_Z26NeuronActivationUpdateRulePfPKffii)
        /*0050*/ 	.word	0x00000000


	//----- nvinfo : EIATTR_MIN_STACK_SIZE
	.align		4
.L_13:
        /*0054*/ 	.byte	0x04, 0x12
        /*0056*/ 	.short	(.L_15 - .L_14)
	.align		4
.L_14:
        /*0058*/ 	.word	index@(_Z25MembraneVoltageUpdateRulePfPKfS1_S1_ii)
        /*005c*/ 	.word	0x00000000


	//----- nvinfo : EIATTR_MIN_STACK_SIZE
	.align		4
.L_15:
        /*0060*/ 	.byte	0x04, 0x12
        /*0062*/ 	.short	(.L_17 - .L_16)
	.align		4
.L_16:
        /*0064*/ 	.word	index@(_Z17FloatMatMulKerneliiiPKfS0_Pf)
        /*0068*/ 	.word	0x00000000
.L_17:


//--------------------- .nv.compat                --------------------------
	.section	.nv.compat,"",@"SHT_CUDA_COMPAT_INFO"
	.align	4
        /*0000*/ 	.byte	0x02, 0x09, 0x00, 0x00, 0x02, 0x02, 0x01, 0x00, 0x02, 0x05, 0x05, 0x00, 0x03, 0x07, 0x01, 0x01
        /*0010*/ 	.byte	0x02, 0x03, 0x00, 0x00, 0x02, 0x06, 0x01, 0x00, 0x04, 0x0b, 0x08, 0x00, 0x09, 0x00, 0x00, 0x00
        /*0020*/ 	.byte	0x00, 0x00, 0x00, 0x00


//--------------------- .nv.info._Z26NeuronActivationUpdateRulePfPKffii --------------------------
	.section	.nv.info._Z26NeuronActivationUpdateRulePfPKffii,"",@"SHT_CUDA_INFO"
	.sectionflags	@""
	.align	4


	//----- nvinfo : EIATTR_CUDA_API_VERSION
	.align		4
        /*0000*/ 	.byte	0x04, 0x37
        /*0002*/ 	.short	(.L_19 - .L_18)
.L_18:
        /*0004*/ 	.word	0x00000082


	//----- nvinfo : EIATTR_KPARAM_INFO
	.align		4
.L_19:
        /*0008*/ 	.byte	0x04, 0x17
        /*000a*/ 	.short	(.L_21 - .L_20)
.L_20:
        /*000c*/ 	.word	0x00000000
        /*0010*/ 	.short	0x0004
        /*0012*/ 	.short	0x0018
        /*0014*/ 	.byte	0x00, 0xf0, 0x11, 0x00


	//----- nvinfo : EIATTR_KPARAM_INFO
	.align		4
.L_21:
        /*0018*/ 	.byte	0x04, 0x17
        /*001a*/ 	.short	(.L_23 - .L_22)
.L_22:
        /*001c*/ 	.word	0x00000000
        /*0020*/ 	.short	0x0003
        /*0022*/ 	.short	0x0014
        /*0024*/ 	.byte	0x00, 0xf0, 0x11, 0x00


	//----- nvinfo : EIATTR_KPARAM_INFO
	.align		4
.L_23:
        /*0028*/ 	.byte	0x04, 0x17
        /*002a*/ 	.short	(.L_25 - .L_24)
.L_24:
        /*002c*/ 	.word	0x00000000
        /*0030*/ 	.short	0x0002
        /*0032*/ 	.short	0x0010
        /*0034*/ 	.byte	0x00, 0xf0, 0x11, 0x00


	//----- nvinfo : EIATTR_KPARAM_INFO
	.align		4
.L_25:
        /*0038*/ 	.byte	0x04, 0x17
        /*003a*/ 	.short	(.L_27 - .L_26)
.L_26:
        /*003c*/ 	.word	0x00000000
        /*0040*/ 	.short	0x0001
        /*0042*/ 	.short	0x0008
        /*0044*/ 	.byte	0x00, 0xf5, 0x21, 0x00


	//----- nvinfo : EIATTR_KPARAM_INFO
	.align		4
.L_27:
        /*0048*/ 	.byte	0x04, 0x17
        /*004a*/ 	.short	(.L_29 - .L_28)
.L_28:
        /*004c*/ 	.word	0x00000000
        /*0050*/ 	.short	0x0000
        /*0052*/ 	.short	0x0000
        /*0054*/ 	.byte	0x00, 0xf5, 0x21, 0x00


	//----- nvinfo : EIATTR_SPARSE_MMA_MASK
	.align		4
.L_29:
        /*0058*/ 	.byte	0x03, 0x50
        /*005a*/ 	.short	0x0000


	//----- nvinfo : EIATTR_MAXREG_COUNT
	.align		4
        /*005c*/ 	.byte	0x03, 0x1b
        /*005e*/ 	.short	0x00ff


	//----- nvinfo : EIATTR_MERCURY_ISA_VERSION
	.align		4
        /*0060*/ 	.byte	0x03, 0x5f
        /*0062*/ 	.short	0x0101


	//----- nvinfo : EIATTR_VRC_CTA_INIT_COUNT
	.align		4
        /*0064*/ 	.byte	0x02, 0x4a
	.zero		1
	.zero		1


	//----- nvinfo : EIATTR_EXIT_INSTR_OFFSETS
	.align		4
        /*0068*/ 	.byte	0x04, 0x1c
        /*006a*/ 	.short	(.L_31 - .L_30)


	//   ....[0]....
.L_30:
        /*006c*/ 	.word	0x000000e0


	//   ....[1]....
        /*0070*/ 	.word	0x00000180


	//   ....[2]....
        /*0074*/ 	.word	0x000001d0


	//----- nvinfo : EIATTR_CBANK_PARAM_SIZE
	.align		4
.L_31:
        /*0078*/ 	.byte	0x03, 0x19
        /*007a*/ 	.short	0x001c


	//----- nvinfo : EIATTR_PARAM_CBANK
	.align		4
        /*007c*/ 	.byte	0x04, 0x0a
        /*007e*/ 	.short	(.L_33 - .L_32)
	.align		4
.L_32:
        /*0080*/ 	.word	index@(.nv.constant0._Z26NeuronActivationUpdateRulePfPKffii)
        /*0084*/ 	.short	0x0380
        /*0086*/ 	.short	0x001c


	//----- nvinfo : EIATTR_SW_WAR
	.align		4
.L_33:
        /*0088*/ 	.byte	0x04, 0x36
        /*008a*/ 	.short	(.L_35 - .L_34)
.L_34:
        /*008c*/ 	.word	0x00000008
.L_35:


//--------------------- .nv.info._Z25MembraneVoltageUpdateRulePfPKfS1_S1_ii --------------------------
	.section	.nv.info._Z25MembraneVoltageUpdateRulePfPKfS1_S1_ii,"",@"SHT_CUDA_INFO"
	.sectionflags	@""
	.align	4


	//----- nvinfo : EIATTR_CUDA_API_VERSION
	.align		4
        /*0000*/ 	.byte	0x04, 0x37
        /*0002*/ 	.short	(.L_37 - .L_36)
.L_36:
        /*0004*/ 	.word	0x00000082


	//----- nvinfo : EIATTR_KPARAM_INFO
	.align		4
.L_37:
        /*0008*/ 	.byte	0x04, 0x17
        /*000a*/ 	.short	(.L_39 - .L_38)
.L_38:
        /*000c*/ 	.word	0x00000000
        /*0010*/ 	.short	0x0005
        /*0012*/ 	.short	0x0024
        /*0014*/ 	.byte	0x00, 0xf0, 0x11, 0x00


	//----- nvinfo : EIATTR_KPARAM_INFO
	.align		4
.L_39:
        /*0018*/ 	.byte	0x04, 0x17
        /*001a*/ 	.short	(.L_41 - .L_40)
.L_40:
        /*001c*/ 	.word	0x00000000
        /*0020*/ 	.short	0x0004
        /*0022*/ 	.short	0x0020
        /*0024*/ 	.byte	0x00, 0xf0, 0x11, 0x00


	//----- nvinfo : EIATTR_KPARAM_INFO
	.align		4
.L_41:
        /*0028*/ 	.byte	0x04, 0x17
        /*002a*/ 	.short	(.L_43 - .L_42)
.L_42:
        /*002c*/ 	.word	0x00000000
        /*0030*/ 	.short	0x0003
        /*0032*/ 	.short	0x0018
        /*0034*/ 	.byte	0x00, 0xf5, 0x21, 0x00


	//----- nvinfo : EIATTR_KPARAM_INFO
	.align		4
.L_43:
        /*0038*/ 	.byte	0x04, 0x17
        /*003a*/ 	.short	(.L_45 - .L_44)
.L_44:
        /*003c*/ 	.word	0x00000000
        /*0040*/ 	.short	0x0002
        /*0042*/ 	.short	0x0010
        /*0044*/ 	.byte	0x00, 0xf5, 0x21, 0x00


	//----- nvinfo : EIATTR_KPARAM_INFO
	.align		4
.L_45:
        /*0048*/ 	.byte	0x04, 0x17
        /*004a*/ 	.short	(.L_47 - .L_46)
.L_46:
        /*004c*/ 	.word	0x00000000
        /*0050*/ 	.short	0x0001
        /*0052*/ 	.short	0x0008
        /*0054*/ 	.byte	0x00, 0xf5, 0x21, 0x00


	//----- nvinfo : EIATTR_KPARAM_INFO
	.align		4
.L_47:
        /*0058*/ 	.byte	0x04, 0x17
        /*005a*/ 	.short	(.L_49 - .L_48)
.L_48:
        /*005c*/ 	.word	0x00000000
        /*0060*/ 	.short	0x0000
        /*0062*/ 	.short	0x0000
        /*0064*/ 	.byte	0x00, 0xf5, 0x21, 0x00


	//----- nvinfo : EIATTR_SPARSE_MMA_MASK
	.align		4
.L_49:
        /*0068*/ 	.byte	0x03, 0x50
        /*006a*/ 	.short	0x0000


	//----- nvinfo : EIATTR_MAXREG_COUNT
	.align		4
        /*006c*/ 	.byte	0x03, 0x1b
        /*006e*/ 	.short	0x00ff


	//----- nvinfo : EIATTR_MERCURY_ISA_VERSION
	.align		4
        /*0070*/ 	.byte	0x03, 0x5f
        /*0072*/ 	.short	0x0101


	//----- nvinfo : EIATTR_VRC_CTA_INIT_COUNT
	.align		4
        /*0074*/ 	.byte	0x02, 0x4a
	.zero		1
	.zero		1


	//----- nvinfo : EIATTR_EXIT_INSTR_OFFSETS
	.align		4
        /*0078*/ 	.byte	0x04, 0x1c
        /*007a*/ 	.short	(.L_51 - .L_50)


	//   ....[0]....
.L_50:
        /*007c*/ 	.word	0x000000d0


	//   ....[1]....
        /*0080*/ 	.word	0x000001e0


	//----- nvinfo : EIATTR_CBANK_PARAM_SIZE
	.align		4
.L_51:
        /*0084*/ 	.byte	0x03, 0x19
        /*0086*/ 	.short	0x0028


	//----- nvinfo : EIATTR_PARAM_CBANK
	.align		4
        /*0088*/ 	.byte	0x04, 0x0a
        /*008a*/ 	.short	(.L_53 - .L_52)
	.align		4
.L_52:
        /*008c*/ 	.word	index@(.nv.constant0._Z25MembraneVoltageUpdateRulePfPKfS1_S1_ii)
        /*0090*/ 	.short	0x0380
        /*0092*/ 	.short	0x0028


	//----- nvinfo : EIATTR_SW_WAR
	.align		4
.L_53:
        /*0094*/ 	.byte	0x04, 0x36
        /*0096*/ 	.short	(.L_55 - .L_54)
.L_54:
        /*0098*/ 	.word	0x00000008
.L_55:


//--------------------- .nv.info._Z17FloatMatMulKerneliiiPKfS0_Pf --------------------------
	.section	.nv.info._Z17FloatMatMulKerneliiiPKfS0_Pf,"",@"SHT_CUDA_INFO"
	.sectionflags	@""
	.align	4


	//----- nvinfo : EIATTR_CUDA_API_VERSION
	.align		4
        /*0000*/ 	.byte	0x04, 0x37
        /*0002*/ 	.short	(.L_57 - .L_56)
.L_56:
        /*0004*/ 	.word	0x00000082


	//----- nvinfo : EIATTR_KPARAM_INFO
	.align		4
.L_57:
        /*0008*/ 	.byte	0x04, 0x17
        /*000a*/ 	.short	(.L_59 - .L_58)
.L_58:
        /*000c*/ 	.word	0x00000000
        /*0010*/ 	.short	0x0005
        /*0012*/ 	.short	0x0020
        /*0014*/ 	.byte	0x00, 0xf5, 0x21, 0x00


	//----- nvinfo : EIATTR_KPARAM_INFO
	.align		4
.L_59:
        /*0018*/ 	.byte	0x04, 0x17
        /*001a*/ 	.short	(.L_61 - .L_60)
.L_60:
        /*001c*/ 	.word	0x00000000
        /*0020*/ 	.short	0x0004
        /*0022*/ 	.short	0x0018
        /*0024*/ 	.byte	0x00, 0xf5, 0x21, 0x00


	//----- nvinfo : EIATTR_KPARAM_INFO
	.align		4
.L_61:
        /*0028*/ 	.byte	0x04, 0x17
        /*002a*/ 	.short	(.L_63 - .L_62)
.L_62:
        /*002c*/ 	.word	0x00000000
        /*0030*/ 	.short	0x0003
        /*0032*/ 	.short	0x0010
        /*0034*/ 	.byte	0x00, 0xf5, 0x21, 0x00


	//----- nvinfo : EIATTR_KPARAM_INFO
	.align		4
.L_63:
        /*0038*/ 	.byte	0x04, 0x17
        /*003a*/ 	.short	(.L_65 - .L_64)
.L_64:
        /*003c*/ 	.word	0x00000000
        /*0040*/ 	.short	0x0002
        /*0042*/ 	.short	0x0008
        /*0044*/ 	.byte	0x00, 0xf0, 0x11, 0x00


	//----- nvinfo : EIATTR_KPARAM_INFO
	.align		4
.L_65:
        /*0048*/ 	.byte	0x04, 0x17
        /*004a*/ 	.short	(.L_67 - .L_66)
.L_66:
        /*004c*/ 	.word	0x00000000
        /*0050*/ 	.short	0x0001
        /*0052*/ 	.short	0x0004
        /*0054*/ 	.byte	0x00, 0xf0, 0x11, 0x00


	//----- nvinfo : EIATTR_KPARAM_INFO
	.align		4
.L_67:
        /*0058*/ 	.byte	0x04, 0x17
        /*005a*/ 	.short	(.L_69 - .L_68)
.L_68:
        /*005c*/ 	.word	0x00000000
        /*0060*/ 	.short	0x0000
        /*0062*/ 	.short	0x0000
        /*0064*/ 	.byte	0x00, 0xf0, 0x11, 0x00


	//----- nvinfo : EIATTR_SPARSE_MMA_MASK
	.align		4
.L_69:
        /*0068*/ 	.byte	0x03, 0x50
        /*006a*/ 	.short	0x0000


	//----- nvinfo : EIATTR_MAXREG_COUNT
	.align		4
        /*006c*/ 	.byte	0x03, 0x1b
        /*006e*/ 	.short	0x00ff


	//----- nvinfo : EIATTR_NUM_BARRIERS
	.align		4
        /*0070*/ 	.byte	0x02, 0x4c
        /*0072*/ 	.byte	0x01
	.zero		1


	//----- nvinfo : EIATTR_MERCURY_ISA_VERSION
	.align		4
        /*0074*/ 	.byte	0x03, 0x5f
        /*0076*/ 	.short	0x0101


	//----- nvinfo : EIATTR_VRC_CTA_INIT_COUNT
	.align		4
        /*0078*/ 	.byte	0x02, 0x4a
	.zero		1
	.zero		1


	//----- nvinfo : EIATTR_EXIT_INSTR_OFFSETS
	.align		4
        /*007c*/ 	.byte	0x04, 0x1c
        /*007e*/ 	.short	(.L_71 - .L_70)


	//   ....[0]....
.L_70:
        /*0080*/ 	.word	0x000004d0


	//   ....[1]....
        /*0084*/ 	.word	0x00000770


	//   ....[2]....
        /*0088*/ 	.word	0x000007d0


	//----- nvinfo : EIATTR_CRS_STACK_SIZE
	.align		4
.L_71:
        /*008c*/ 	.byte	0x04, 0x1e
        /*008e*/ 	.short	(.L_73 - .L_72)
.L_72:
        /*0090*/ 	.word	0x00000000


	//----- nvinfo : EIATTR_CBANK_PARAM_SIZE
	.align		4
.L_73:
        /*0094*/ 	.byte	0x03, 0x19
        /*0096*/ 	.short	0x0028


	//----- nvinfo : EIATTR_PARAM_CBANK
	.align		4
        /*0098*/ 	.byte	0x04, 0x0a
        /*009a*/ 	.short	(.L_75 - .L_74)
	.align		4
.L_74:
        /*009c*/ 	.word	index@(.nv.constant0._Z17FloatMatMulKerneliiiPKfS0_Pf)
        /*00a0*/ 	.short	0x0380
        /*00a2*/ 	.short	0x0028


	//----- nvinfo : EIATTR_SW_WAR
	.align		4
.L_75:
        /*00a4*/ 	.byte	0x04, 0x36
        /*00a6*/ 	.short	(.L_77 - .L_76)
.L_76:
        /*00a8*/ 	.word	0x00000008
.L_77:


//--------------------- .nv.callgraph             --------------------------
	.section	.nv.callgraph,"",@"SHT_CUDA_CALLGRAPH"
	.align	4
	.sectionentsize	8
	.align		4
        /*0000*/ 	.word	0x00000000
	.align		4
        /*0004*/ 	.word	0xffffffff
	.align		4
        /*0008*/ 	.word	0x00000000
	.align		4
        /*000c*/ 	.word	0xfffffffe
	.align		4
        /*0010*/ 	.word	0x00000000
	.align		4
        /*0014*/ 	.word	0xfffffffd
	.align		4
        /*0018*/ 	.word	0x00000000
	.align		4
        /*001c*/ 	.word	0xfffffffc


//--------------------- .text._Z26NeuronActivationUpdateRulePfPKffii --------------------------
	.section	.text._Z26NeuronActivationUpdateRulePfPKffii,"ax",@progbits
	.align	128
        .global         _Z26NeuronActivationUpdateRulePfPKffii
        .type           _Z26NeuronActivationUpdateRulePfPKffii,@function
        .size           _Z26NeuronActivationUpdateRulePfPKffii,(.L_x_22 - _Z26NeuronActivationUpdateRulePfPKffii)
        .other          _Z26NeuronActivationUpdateRulePfPKffii,@"STO_CUDA_ENTRY STV_DEFAULT"
_Z26NeuronActivationUpdateRulePfPKffii:
.text._Z26NeuronActivationUpdateRulePfPKffii:
[----:B------:R-:W-:Y:S01]  /*0000*/  LDC R1, c[0x0][0x37c] ;  /* 0x0000df00ff017b82 */ /* 0x000fe20000000800 */
[----:B------:R-:W0:Y:S07]  /*0010*/  S2R R3, SR_TID.X ;  /* 0x0000000000037919 */ /* 0x000e2e0000002100 */
[----:B------:R-:W0:Y:S01]  /*0020*/  S2UR UR5, SR_CTAID.X ;  /* 0x00000000000579c3 */ /* 0x000e220000002500 */
[----:B------:R-:W1:Y:S01]  /*0030*/  LDCU UR7, c[0x0][0x398] ;  /* 0x00007300ff0777ac */ /* 0x000e620008000800 */
[----:B------:R-:W2:Y:S01]  /*0040*/  S2R R5, SR_TID.Y ;  /* 0x0000000000057919 */ /* 0x000ea20000002200 */
[----:B------:R-:W1:Y:S05]  /*0050*/  LDCU UR4, c[0x0][0x394] ;  /* 0x00007280ff0477ac */ /* 0x000e6a0008000800 */
[----:B------:R-:W0:Y:S08]  /*0060*/  LDC R0, c[0x0][0x360] ;  /* 0x0000d800ff007b82 */ /* 0x000e300000000800 */
[----:B------:R-:W2:Y:S01]  /*0070*/  S2UR UR6, SR_CTAID.Y ;  /* 0x00000000000679c3 */ /* 0x000ea20000002600 */
[----:B-1----:R-:W-:-:S07]  /*0080*/  UIMAD UR4, UR7, UR4, URZ ;  /* 0x00000004070472a4 */ /* 0x002fce000f8e02ff */
[----:B------:R-:W2:Y:S01]  /*0090*/  LDC R2, c[0x0][0x364] ;  /* 0x0000d900ff027b82 */ /* 0x000ea20000000800 */
[----:B0-----:R-:W-:Y:S02]  /*00a0*/  IMAD R0, R0, UR5, R3 ;  /* 0x0000000500007c24 */ /* 0x001fe4000f8e0203 */
[----:B--2---:R-:W-:-:S04]  /*00b0*/  IMAD R3, R2, UR6, R5 ;  /* 0x0000000602037c24 */ /* 0x004fc8000f8e0205 */
[----:B------:R-:W-:-:S05]  /*00c0*/  IMAD R7, R0, UR7, R3 ;  /* 0x0000000700077c24 */ /* 0x000fca000f8e0203 */
[----:B------:R-:W-:-:S13]  /*00d0*/  ISETP.GE.AND P0, PT, R7, UR4, PT ;  /* 0x0000000407007c0c */ /* 0x000fda000bf06270 */
[----:B------:R-:W-:Y:S05]  /*00e0*/  @P0 EXIT ;  /* 0x000000000000094d */ /* 0x000fea0003800000 */
[----:B------:R-:W0:Y:S01]  /*00f0*/  LDC.64 R2, c[0x0][0x388] ;  /* 0x0000e200ff027b82 */ /* 0x000e220000000a00 */
[----:B------:R-:W1:Y:S01]  /*0100*/  LDCU.64 UR4, c[0x0][0x358] ;  /* 0x00006b00ff0477ac */ /* 0x000e620008000a00 */
[----:B------:R-:W2:Y:S01]  /*0110*/  LDCU UR6, c[0x0][0x390] ;  /* 0x00007200ff0677ac */ /* 0x000ea20008000800 */
[----:B0-----:R-:W-:-:S06]  /*0120*/  IMAD.WIDE R2, R7, 0x4, R2 ;  /* 0x0000000407027825 */ /* 0x001fcc00078e0202 */
[----:B-1----:R-:W2:Y:S02]  /*0130*/  LDG.E R2, desc[UR4][R2.64] ;  /* 0x0000000402027981 */ /* 0x002ea4000c1e1900 */
[----:B--2---:R-:W-:-:S13]  /*0140*/  FSETP.GEU.AND P0, PT, R2, UR6, PT ;  /* 0x0000000602007c0b */ /* 0x004fda000bf0e000 */
[----:B------:R-:W0:Y:S02]  /*0150*/  @!P0 LDC.64 R4, c[0x0][0x380] ;  /* 0x0000e000ff048b82 */ /* 0x000e240000000a00 */
[----:B0-----:R-:W-:-:S05]  /*0160*/  @!P0 IMAD.WIDE R4, R7, 0x4, R4 ;  /* 0x0000000407048825 */ /* 0x001fca00078e0204 */
[----:B------:R0:W-:Y:S01]  /*0170*/  @!P0 STG.E desc[UR4][R4.64], RZ ;  /* 0x000000ff04008986 */ /* 0x0001e2000c101904 */
[----:B------:R-:W-:Y:S05]  /*0180*/  @!P0 EXIT ;  /* 0x000000000000894d */ /* 0x000fea0003800000 */
[----:B------:R-:W1:Y:S01]  /*0190*/  LDC.64 R2, c[0x0][0x380] ;  /* 0x0000e000ff027b82 */ /* 0x000e620000000a00 */
[----:B0-----:R-:W-:Y:S02]  /*01a0*/  HFMA2 R5, -RZ, RZ, 1.875, 0 ;  /* 0x3f800000ff057431 */ /* 0x001fe400000001ff */
[----:B-1----:R-:W-:-:S05]  /*01b0*/  IMAD.WIDE R2, R7, 0x4, R2 ;  /* 0x0000000407027825 */ /* 0x002fca00078e0202 */
[----:B------:R-:W-:Y:S01]  /*01c0*/  STG.E desc[UR4][R2.64], R5 ;  /* 0x0000000502007986 */ /* 0x000fe2000c101904 */
[----:B------:R-:W-:Y:S05]  /*01d0*/  EXIT ;  /* 0x000000000000794d */ /* 0x000fea0003800000 */
.L_x_0:
[----:B------:R-:W-:-:S00]  /*01e0*/  BRA `(.L_x_0) ;  /* 0xfffffffc00fc7947 */ /* 0x000fc0000383ffff */
[----:B------:R-:W-:-:S00]  /*01f0*/  NOP ;  /* 0x0000000000007918 */ /* 0x000fc00000000000 */
        /* <DEDUP_REMOVED lines=8> */
.L_x_22:


//--------------------- .text._Z25MembraneVoltageUpdateRulePfPKfS1_S1_ii --------------------------
	.section	.text._Z25MembraneVoltageUpdateRulePfPKfS1_S1_ii,"ax",@progbits
	.align	128
        .global         _Z25MembraneVoltageUpdateRulePfPKfS1_S1_ii
        .type           _Z25MembraneVoltageUpdateRulePfPKfS1_S1_ii,@function
        .size           _Z25MembraneVoltageUpdateRulePfPKfS1_S1_ii,(.L_x_23 - _Z25MembraneVoltageUpdateRulePfPKfS1_S1_ii)
        .other          _Z25MembraneVoltageUpdateRulePfPKfS1_S1_ii,@"STO_CUDA_ENTRY STV_DEFAULT"
_Z25MembraneVoltageUpdateRulePfPKfS1_S1_ii:
.text._Z25MembraneVoltageUpdateRulePfPKfS1_S1_ii:
[----:B------:R-:W-:Y:S01]  /*0000*/  LDC R1, c[0x0][0x37c] ;  /* 0x0000df00ff017b82 */ /* 0x000fe20000000800 */
[----:B------:R-:W0:Y:S07]  /*0010*/  S2R R3, SR_TID.X ;  /* 0x0000000000037919 */ /* 0x000e2e0000002100 */
[----:B------:R-:W0:Y:S01]  /*0020*/  LDC R0, c[0x0][0x360] ;  /* 0x0000d800ff007b82 */ /* 0x000e220000000800 */
[----:B------:R-:W1:Y:S01]  /*0030*/  LDCU.64 UR4, c[0x0][0x3a0] ;  /* 0x00007400ff0477ac */ /* 0x000e620008000a00 */
[----:B------:R-:W2:Y:S06]  /*0040*/  S2R R2, SR_TID.Y ;  /* 0x0000000000027919 */ /* 0x000eac0000002200 */
[----:B------:R-:W0:Y:S08]  /*0050*/  S2UR UR6, SR_CTAID.X ;  /* 0x00000000000679c3 */ /* 0x000e300000002500 */
        /* <DEDUP_REMOVED lines=9> */
[----:B------:R-:W1:Y:S07]  /*00f0*/  LDCU.64 UR4, c[0x0][0x358] ;  /* 0x00006b00ff0477ac */ /* 0x000e6e0008000a00 */
[----:B------:R-:W2:Y:S08]  /*0100*/  LDC.64 R6, c[0x0][0x388] ;  /* 0x0000e200ff067b82 */ /* 0x000eb00000000a00 */
[----:B------:R-:W3:Y:S08]  /*0110*/  LDC.64 R4, c[0x0][0x380] ;  /* 0x0000e000ff047b82 */ /* 0x000ef00000000a00 */
[----:B------:R-:W4:Y:S01]  /*0120*/  LDC.64 R8, c[0x0][0x390] ;  /* 0x0000e400ff087b82 */ /* 0x000f220000000a00 */
[----:B0-----:R-:W-:-:S06]  /*0130*/  IMAD.WIDE.U32 R2, R11, 0x4, R2 ;  /* 0x000000040b027825 */ /* 0x001fcc00078e0002 */
[----:B-1----:R-:W5:Y:S01]  /*0140*/  LDG.E R2, desc[UR4][R2.64] ;  /* 0x0000000402027981 */ /* 0x002f62000c1e1900 */
[----:B--2---:R-:W-:-:S06]  /*0150*/  IMAD.WIDE R6, R13, 0x4, R6 ;  /* 0x000000040d067825 */ /* 0x004fcc00078e0206 */
[----:B------:R-:W5:Y:S01]  /*0160*/  LDG.E R7, desc[UR4][R6.64] ;  /* 0x0000000406077981 */ /* 0x000f62000c1e1900 */
[----:B---3--:R-:W-:-:S05]  /*0170*/  IMAD.WIDE R4, R13, 0x4, R4 ;  /* 0x000000040d047825 */ /* 0x008fca00078e0204 */
[----:B------:R-:W5:Y:S01]  /*0180*/  LDG.E R11, desc[UR4][R4.64] ;  /* 0x00000004040b7981 */ /* 0x000f62000c1e1900 */
[----:B----4-:R-:W-:-:S06]  /*0190*/  IMAD.WIDE R8, R13, 0x4, R8 ;  /* 0x000000040d087825 */ /* 0x010fcc00078e0208 */
[----:B------:R-:W2:Y:S01]  /*01a0*/  LDG.E R8, desc[UR4][R8.64] ;  /* 0x0000000408087981 */ /* 0x000ea2000c1e1900 */
[----:B-----5:R-:W-:-:S04]  /*01b0*/  FFMA R11, R2, R11, R7 ;  /* 0x0000000b020b7223 */ /* 0x020fc80000000007 */
[----:B--2---:R-:W-:-:S05]  /*01c0*/  FADD R11, R11, R8 ;  /* 0x000000080b0b7221 */ /* 0x004fca0000000000 */
[----:B------:R-:W-:Y:S01]  /*01d0*/  STG.E desc[UR4][R4.64], R11 ;  /* 0x0000000b04007986 */ /* 0x000fe2000c101904 */
[----:B------:R-:W-:Y:S05]  /*01e0*/  EXIT ;  /* 0x000000000000794d */ /* 0x000fea0003800000 */
.L_x_1:
        /* <DEDUP_REMOVED lines=9> */
.L_x_23:


//--------------------- .text._Z17FloatMatMulKerneliiiPKfS0_Pf --------------------------
	.section	.text._Z17FloatMatMulKerneliiiPKfS0_Pf,"ax",@progbits
	.align	128
        .global         _Z17FloatMatMulKerneliiiPKfS0_Pf
        .type           _Z17FloatMatMulKerneliiiPKfS0_Pf,@function
        .size           _Z17FloatMatMulKerneliiiPKfS0_Pf,(.L_x_24 - _Z17FloatMatMulKerneliiiPKfS0_Pf)
        .other          _Z17FloatMatMulKerneliiiPKfS0_Pf,@"STO_CUDA_ENTRY STV_DEFAULT"
_Z17FloatMatMulKerneliiiPKfS0_Pf:
.text._Z17FloatMatMulKerneliiiPKfS0_Pf:
[----:B------:R-:W-:Y:S08]  /*0000*/  LDC R1, c[0x0][0x37c] ;  /* 0x0000df00ff017b82 */ /* 0x000ff00000000800 */
[----:B------:R-:W0:Y:S01]  /*0010*/  LDC R5, c[0x0][0x384] ;  /* 0x0000e100ff057b82 */ /* 0x000e220000000800 */
[----:B------:R-:W1:Y:S01]  /*0020*/  S2R R2, SR_TID.X ;  /* 0x0000000000027919 */ /* 0x000e620000002100 */
[----:B------:R-:W-:Y:S01]  /*0030*/  UMOV UR4, 0x400 ;  /* 0x0000040000047882 */ /* 0x000fe20000000000 */
[----:B------:R-:W2:Y:S01]  /*0040*/  LDCU.64 UR6, c[0x0][0x358] ;  /* 0x00006b00ff0677ac */ /* 0x000ea20008000a00 */
[----:B------:R-:W-:Y:S01]  /*0050*/  BSSY.RECONVERGENT B0, `(.L_x_2) ;  /* 0x0000022000007945 */ /* 0x000fe20003800200 */
[----:B------:R-:W1:Y:S03]  /*0060*/  S2R R3, SR_CTAID.Y ;  /* 0x0000000000037919 */ /* 0x000e660000002600 */
[----:B------:R-:W0:Y:S08]  /*0070*/  LDC R0, c[0x0][0x388] ;  /* 0x0000e200ff007b82 */ /* 0x000e300000000800 */
[----:B------:R-:W3:Y:S08]  /*0080*/  S2UR UR5, SR_CgaCtaId ;  /* 0x00000000000579c3 */ /* 0x000ef00000008800 */
[----:B------:R-:W4:Y:S01]  /*0090*/  LDC R14, c[0x0][0x360] ;  /* 0x0000d800ff0e7b82 */ /* 0x000f220000000800 */
[----:B0-----:R-:W-:-:S05]  /*00a0*/  IMAD R4, R5, R0, RZ ;  /* 0x0000000005047224 */ /* 0x001fca00078e02ff */
[----:B------:R-:W-:Y:S01]  /*00b0*/  LEA.HI R4, R4, R4, RZ, 0x1 ;  /* 0x0000000404047211 */ /* 0x000fe200078f08ff */
[C---:B-1----:R-:W-:Y:S01]  /*00c0*/  IMAD R11, R2.reuse, R0, R3 ;  /* 0x00000000020b7224 */ /* 0x042fe200078e0203 */
[----:B---3--:R-:W-:Y:S02]  /*00d0*/  ULEA UR4, UR5, UR4, 0x18 ;  /* 0x0000000405047291 */ /* 0x008fe4000f8ec0ff */
[----:B------:R-:W-:Y:S01]  /*00e0*/  SHF.R.S32.HI R12, RZ, 0x1, R4 ;  /* 0x00000001ff0c7819 */ /* 0x000fe20000011404 */
[----:B------:R-:W0:Y:S03]  /*00f0*/  S2UR UR5, SR_CTAID.X ;  /* 0x00000000000579c3 */ /* 0x000e260000002500 */
[----:B------:R-:W-:Y:S02]  /*0100*/  ISETP.GE.AND P0, PT, R11, R12, PT ;  /* 0x0000000c0b00720c */ /* 0x000fe40003f06270 */
[----:B------:R-:W-:-:S11]  /*0110*/  LEA R6, R2, UR4, 0x2 ;  /* 0x0000000402067c11 */ /* 0x000fd6000f8e10ff */
[----:B--2-4-:R-:W-:Y:S05]  /*0120*/  @P0 BRA `(.L_x_3) ;  /* 0x0000000000500947 */ /* 0x014fea0003800000 */
[----:B------:R-:W1:Y:S01]  /*0130*/  LDCU UR8, c[0x0][0x380] ;  /* 0x00007000ff0877ac */ /* 0x000e620008000800 */
[C---:B------:R-:W-:Y:S01]  /*0140*/  LEA.HI R4, R5.reuse, R5, RZ, 0x1 ;  /* 0x0000000505047211 */ /* 0x040fe200078f08ff */
[----:B0-----:R-:W-:-:S03]  /*0150*/  IMAD R7, R5, UR5, R2 ;  /* 0x0000000505077c24 */ /* 0x001fc6000f8e0202 */
[----:B------:R-:W-:-:S05]  /*0160*/  SHF.R.S32.HI R13, RZ, 0x1, R4 ;  /* 0x00000001ff0d7819 */ /* 0x000fca0000011404 */
[----:B-1----:R-:W-:-:S05]  /*0170*/  IMAD R4, R5, UR8, -R13 ;  /* 0x0000000805047c24 */ /* 0x002fca000f8e0a0d */
[----:B------:R-:W-:-:S13]  /*0180*/  ISETP.GE.AND P0, PT, R7, R4, PT ;  /* 0x000000040700720c */ /* 0x000fda0003f06270 */
[----:B------:R-:W-:Y:S05]  /*0190*/  @P0 BRA `(.L_x_3) ;  /* 0x0000000000340947 */ /* 0x000fea0003800000 */
[----:B------:R-:W0:Y:S08]  /*01a0*/  LDC.64 R4, c[0x0][0x390] ;  /* 0x0000e400ff047b82 */ /* 0x000e300000000a00 */
[----:B------:R-:W1:Y:S01]  /*01b0*/  LDC.64 R8, c[0x0][0x398] ;  /* 0x0000e600ff087b82 */ /* 0x000e620000000a00 */
[----:B0-----:R-:W-:-:S04]  /*01c0*/  IMAD.WIDE R4, R7, 0x4, R4 ;  /* 0x0000000407047825 */ /* 0x001fc800078e0204 */
[----:B-1----:R-:W-:-:S04]  /*01d0*/  IMAD.WIDE R8, R11, 0x4, R8 ;  /* 0x000000040b087825 */ /* 0x002fc800078e0208 */
[----:B------:R-:W-:Y:S02]  /*01e0*/  IMAD.WIDE R10, R13, 0x4, R4 ;  /* 0x000000040d0a7825 */ /* 0x000fe400078e0204 */
[----:B------:R-:W2:Y:S02]  /*01f0*/  LDG.E R4, desc[UR6][R4.64] ;  /* 0x0000000604047981 */ /* 0x000ea4000c1e1900 */
[----:B------:R-:W-:Y:S02]  /*0200*/  IMAD.WIDE R12, R12, 0x4, R8 ;  /* 0x000000040c0c7825 */ /* 0x000fe400078e0208 */
[----:B------:R-:W3:Y:S04]  /*0210*/  LDG.E R10, desc[UR6][R10.64] ;  /* 0x000000060a0a7981 */ /* 0x000ee8000c1e1900 */
[----:B------:R-:W3:Y:S04]  /*0220*/  LDG.E R13, desc[UR6][R12.64] ;  /* 0x000000060c0d7981 */ /* 0x000ee8000c1e1900 */
[----:B------:R-:W2:Y:S01]  /*0230*/  LDG.E R9, desc[UR6][R8.64] ;  /* 0x0000000608097981 */ /* 0x000ea2000c1e1900 */
[----:B---3--:R-:W-:-:S04]  /*0240*/  FMUL R7, R10, R13 ;  /* 0x0000000d0a077220 */ /* 0x008fc80000400000 */
[----:B--2---:R-:W-:-:S05]  /*0250*/  FFMA R7, R4, R9, R7 ;  /* 0x0000000904077223 */ /* 0x004fca0000000007 */
[----:B------:R1:W-:Y:S02]  /*0260*/  STS [R6], R7 ;  /* 0x0000000706007388 */ /* 0x0003e40000000800 */
.L_x_3:
[----:B0-----:R-:W-:Y:S05]  /*0270*/  BSYNC.RECONVERGENT B0 ;  /* 0x0000000000007941 */ /* 0x001fea0003800200 */
.L_x_2:
[----:B------:R-:W-:Y:S01]  /*0280*/  BAR.SYNC.DEFER_BLOCKING 0x0 ;  /* 0x0000000000007b1d */ /* 0x000fe20000010000 */
[----:B------:R-:W-:-:S13]  /*0290*/  ISETP.GE.U32.AND P0, PT, R14, 0x400, PT ;  /* 0x000004000e00780c */ /* 0x000fda0003f06070 */
[----:B------:R-:W-:Y:S05]  /*02a0*/  @!P0 BRA `(.L_x_4) ;  /* 0x00000000001c8947 */ /* 0x000fea0003800000 */
[----:B------:R-:W-:-:S13]  /*02b0*/  ISETP.GT.U32.AND P0, PT, R2, 0x1ff, PT ;  /* 0x000001ff0200780c */ /* 0x000fda0003f04070 */
[----:B------:R-:W-:Y:S04]  /*02c0*/  @!P0 LDS R4, [R6+0x800] ;  /* 0x0008000006048984 */ /* 0x000fe80000000800 */
[----:B------:R-:W0:Y:S02]  /*02d0*/  @!P0 LDS R5, [R6] ;  /* 0x0000000006058984 */ /* 0x000e240000000800 */
[----:B0-----:R-:W-:-:S05]  /*02e0*/  @!P0 FADD R5, R4, R5 ;  /* 0x0000000504058221 */ /* 0x001fca0000000000 */
[----:B------:R0:W-:Y:S01]  /*02f0*/  @!P0 STS [R6], R5 ;  /* 0x0000000506008388 */ /* 0x0001e20000000800 */
[----:B------:R-:W-:Y:S06]  /*0300*/  BAR.SYNC.DEFER_BLOCKING 0x0 ;  /* 0x0000000000007b1d */ /* 0x000fec0000010000 */
[----:B------:R-:W-:Y:S05]  /*0310*/  BRA `(.L_x_5) ;  /* 0x0000000000087947 */ /* 0x000fea0003800000 */
.L_x_4:
[----:B------:R-:W-:-:S13]  /*0320*/  ISETP.GE.U32.AND P0, PT, R14, 0x200, PT ;  /* 0x000002000e00780c */ /* 0x000fda0003f06070 */
[----:B------:R-:W-:Y:S05]  /*0330*/  @!P0 BRA `(.L_x_6) ;  /* 0x00000000001c8947 */ /* 0x000fea0003800000 */
.L_x_5:
[----:B------:R-:W-:-:S13]  /*0340*/  ISETP.GT.U32.AND P0, PT, R2, 0xff, PT ;  /* 0x000000ff0200780c */ /* 0x000fda0003f04070 */
[----:B------:R-:W-:Y:S04]  /*0350*/  @!P0 LDS R4, [R6+0x400] ;  /* 0x0004000006048984 */ /* 0x000fe80000000800 */
[----:B0-----:R-:W0:Y:S02]  /*0360*/  @!P0 LDS R5, [R6] ;  /* 0x0000000006058984 */ /* 0x001e240000000800 */
[----:B0-----:R-:W-:-:S05]  /*0370*/  @!P0 FADD R5, R4, R5 ;  /* 0x0000000504058221 */ /* 0x001fca0000000000 */
[----:B------:R0:W-:Y:S01]  /*0380*/  @!P0 STS [R6], R5 ;  /* 0x0000000506008388 */ /* 0x0001e20000000800 */
[----:B------:R-:W-:Y:S06]  /*0390*/  BAR.SYNC.DEFER_BLOCKING 0x0 ;  /* 0x0000000000007b1d */ /* 0x000fec0000010000 */
[----:B------:R-:W-:Y:S05]  /*03a0*/  BRA `(.L_x_7) ;  /* 0x0000000000087947 */ /* 0x000fea0003800000 */
.L_x_6:
[----:B------:R-:W-:-:S13]  /*03b0*/  ISETP.GE.U32.AND P0, PT, R14, 0x100, PT ;  /* 0x000001000e00780c */ /* 0x000fda0003f06070 */
[----:B------:R-:W-:Y:S05]  /*03c0*/  @!P0 BRA `(.L_x_8) ;  /* 0x00000000001c8947 */ /* 0x000fea0003800000 */
.L_x_7:
[----:B------:R-:W-:-:S13]  /*03d0*/  ISETP.GT.U32.AND P0, PT, R2, 0x7f, PT ;  /* 0x0000007f0200780c */ /* 0x000fda0003f04070 */
[----:B------:R-:W-:Y:S04]  /*03e0*/  @!P0 LDS R4, [R6+0x200] ;  /* 0x0002000006048984 */ /* 0x000fe80000000800 */
[----:B0-----:R-:W0:Y:S02]  /*03f0*/  @!P0 LDS R5, [R6] ;  /* 0x0000000006058984 */ /* 0x001e240000000800 */
[----:B0-----:R-:W-:-:S05]  /*0400*/  @!P0 FADD R5, R4, R5 ;  /* 0x0000000504058221 */ /* 0x001fca0000000000 */
[----:B------:R0:W-:Y:S01]  /*0410*/  @!P0 STS [R6], R5 ;  /* 0x0000000506008388 */ /* 0x0001e20000000800 */
[----:B------:R-:W-:Y:S06]  /*0420*/  BAR.SYNC.DEFER_BLOCKING 0x0 ;  /* 0x0000000000007b1d */ /* 0x000fec0000010000 */
[----:B------:R-:W-:Y:S05]  /*0430*/  BRA `(.L_x_9) ;  /* 0x0000000000087947 */ /* 0x000fea0003800000 */
.L_x_8:
[----:B------:R-:W-:-:S13]  /*0440*/  ISETP.GE.U32.AND P0, PT, R14, 0x80, PT ;  /* 0x000000800e00780c */ /* 0x000fda0003f06070 */
[----:B------:R-:W-:Y:S05]  /*0450*/  @!P0 BRA `(.L_x_10) ;  /* 0x0000000000188947 */ /* 0x000fea0003800000 */
.L_x_9:
[----:B------:R-:W-:-:S13]  /*0460*/  ISETP.GT.U32.AND P0, PT, R2, 0x3f, PT ;  /* 0x0000003f0200780c */ /* 0x000fda0003f04070 */
[----:B------:R-:W-:Y:S04]  /*0470*/  @!P0 LDS R4, [R6+0x100] ;  /* 0x0001000006048984 */ /* 0x000fe80000000800 */
[----:B0-----:R-:W0:Y:S02]  /*0480*/  @!P0 LDS R5, [R6] ;  /* 0x0000000006058984 */ /* 0x001e240000000800 */
[----:B0-----:R-:W-:-:S05]  /*0490*/  @!P0 FADD R5, R4, R5 ;  /* 0x0000000504058221 */ /* 0x001fca0000000000 */
[----:B------:R0:W-:Y:S01]  /*04a0*/  @!P0 STS [R6], R5 ;  /* 0x0000000506008388 */ /* 0x0001e20000000800 */
[----:B------:R-:W-:Y:S06]  /*04b0*/  BAR.SYNC.DEFER_BLOCKING 0x0 ;  /* 0x0000000000007b1d */ /* 0x000fec0000010000 */
.L_x_10:
[----:B------:R-:W-:-:S13]  /*04c0*/  ISETP.GT.U32.AND P0, PT, R2, 0x1f, PT ;  /* 0x0000001f0200780c */ /* 0x000fda0003f04070 */
[----:B------:R-:W-:Y:S05]  /*04d0*/  @P0 EXIT ;  /* 0x000000000000094d */ /* 0x000fea0003800000 */
[----:B------:R-:W-:-:S13]  /*04e0*/  ISETP.GE.U32.AND P0, PT, R14, 0x40, PT ;  /* 0x000000400e00780c */ /* 0x000fda0003f06070 */
[----:B------:R-:W-:Y:S04]  /*04f0*/  @P0 LDS R4, [R6+0x80] ;  /* 0x0000800006040984 */ /* 0x000fe80000000800 */
[----:B0-----:R-:W0:Y:S02]  /*0500*/  @P0 LDS R5, [R6] ;  /* 0x0000000006050984 */ /* 0x001e240000000800 */
[----:B0-----:R-:W-:-:S05]  /*0510*/  @P0 FADD R5, R4, R5 ;  /* 0x0000000504050221 */ /* 0x001fca0000000000 */
[----:B------:R0:W-:Y:S01]  /*0520*/  @P0 STS [R6], R5 ;  /* 0x0000000506000388 */ /* 0x0001e20000000800 */
[----:B------:R-:W-:Y:S05]  /*0530*/  @P0 BRA `(.L_x_11) ;  /* 0x0000000000080947 */ /* 0x000fea0003800000 */
[----:B------:R-:W-:-:S13]  /*0540*/  ISETP.GE.U32.AND P0, PT, R14, 0x20, PT ;  /* 0x000000200e00780c */ /* 0x000fda0003f06070 */
[----:B------:R-:W-:Y:S05]  /*0550*/  @!P0 BRA `(.L_x_12) ;  /* 0x0000000000148947 */ /* 0x000fea0003800000 */
.L_x_11:
[----:B------:R-:W-:Y:S04]  /*0560*/  LDS R4, [R6+0x40] ;  /* 0x0000400006047984 */ /* 0x000fe80000000800 */
[----:B0-----:R-:W0:Y:S02]  /*0570*/  LDS R5, [R6] ;  /* 0x0000000006057984 */ /* 0x001e240000000800 */
[----:B0-----:R-:W-:-:S05]  /*0580*/  FADD R5, R4, R5 ;  /* 0x0000000504057221 */ /* 0x001fca0000000000 */
[----:B------:R2:W-:Y:S01]  /*0590*/  STS [R6], R5 ;  /* 0x0000000506007388 */ /* 0x0005e20000000800 */
[----:B------:R-:W-:Y:S05]  /*05a0*/  BRA `(.L_x_13) ;  /* 0x0000000000087947 */ /* 0x000fea0003800000 */
.L_x_12:
[----:B------:R-:W-:-:S13]  /*05b0*/  ISETP.GE.U32.AND P0, PT, R14, 0x10, PT ;  /* 0x000000100e00780c */ /* 0x000fda0003f06070 */
[----:B------:R-:W-:Y:S05]  /*05c0*/  @!P0 BRA `(.L_x_14) ;  /* 0x0000000000148947 */ /* 0x000fea0003800000 */
.L_x_13:
[----:B------:R-:W-:Y:S04]  /*05d0*/  LDS R4, [R6+0x20] ;  /* 0x0000200006047984 */ /* 0x000fe80000000800 */
[----:B0-2---:R-:W0:Y:S02]  /*05e0*/  LDS R5, [R6] ;  /* 0x0000000006057984 */ /* 0x005e240000000800 */
[----:B0-----:R-:W-:-:S05]  /*05f0*/  FADD R5, R4, R5 ;  /* 0x0000000504057221 */ /* 0x001fca0000000000 */
[----:B------:R2:W-:Y:S01]  /*0600*/  STS [R6], R5 ;  /* 0x0000000506007388 */ /* 0x0005e20000000800 */
[----:B------:R-:W-:Y:S05]  /*0610*/  BRA `(.L_x_15) ;  /* 0x0000000000087947 */ /* 0x000fea0003800000 */
.L_x_14:
[----:B------:R-:W-:-:S13]  /*0620*/  ISETP.GE.U32.AND P0, PT, R14, 0x8, PT ;  /* 0x000000080e00780c */ /* 0x000fda0003f06070 */
[----:B------:R-:W-:Y:S05]  /*0630*/  @!P0 BRA `(.L_x_16) ;  /* 0x0000000000148947 */ /* 0x000fea0003800000 */
.L_x_15:
[----:B------:R-:W-:Y:S04]  /*0640*/  LDS R4, [R6+0x10] ;  /* 0x0000100006047984 */ /* 0x000fe80000000800 */
[----:B0-2---:R-:W0:Y:S02]  /*0650*/  LDS R5, [R6] ;  /* 0x0000000006057984 */ /* 0x005e240000000800 */
[----:B0-----:R-:W-:-:S05]  /*0660*/  FADD R5, R4, R5 ;  /* 0x0000000504057221 */ /* 0x001fca0000000000 */
[----:B------:R2:W-:Y:S01]  /*0670*/  STS [R6], R5 ;  /* 0x0000000506007388 */ /* 0x0005e20000000800 */
[----:B------:R-:W-:Y:S05]  /*0680*/  BRA `(.L_x_17) ;  /* 0x0000000000087947 */ /* 0x000fea0003800000 */
.L_x_16:
[----:B------:R-:W-:-:S13]  /*0690*/  ISETP.GE.U32.AND P0, PT, R14, 0x4, PT ;  /* 0x000000040e00780c */ /* 0x000fda0003f06070 */
[----:B------:R-:W-:Y:S05]  /*06a0*/  @!P0 BRA `(.L_x_18) ;  /* 0x0000000000148947 */ /* 0x000fea0003800000 */
.L_x_17:
[----:B------:R-:W-:Y:S04]  /*06b0*/  LDS R4, [R6+0x8] ;  /* 0x0000080006047984 */ /* 0x000fe80000000800 */
[----:B0-2---:R-:W0:Y:S02]  /*06c0*/  LDS R5, [R6] ;  /* 0x0000000006057984 */ /* 0x005e240000000800 */
[----:B0-----:R-:W-:-:S05]  /*06d0*/  FADD R5, R4, R5 ;  /* 0x0000000504057221 */ /* 0x001fca0000000000 */
[----:B------:R2:W-:Y:S01]  /*06e0*/  STS [R6], R5 ;  /* 0x0000000506007388 */ /* 0x0005e20000000800 */
[----:B------:R-:W-:Y:S05]  /*06f0*/  BRA `(.L_x_19) ;  /* 0x0000000000087947 */ /* 0x000fea0003800000 */
.L_x_18:
[----:B------:R-:W-:-:S13]  /*0700*/  ISETP.GE.U32.AND P0, PT, R14, 0x2, PT ;  /* 0x000000020e00780c */ /* 0x000fda0003f06070 */
[----:B------:R-:W-:Y:S05]  /*0710*/  @!P0 BRA `(.L_x_20) ;  /* 0x0000000000108947 */ /* 0x000fea0003800000 */
.L_x_19:
[----:B------:R-:W-:Y:S04]  /*0720*/  LDS R4, [R6+0x4] ;  /* 0x0000040006047984 */ /* 0x000fe80000000800 */
[----:B0-2---:R-:W0:Y:S02]  /*0730*/  LDS R5, [R6] ;  /* 0x0000000006057984 */ /* 0x005e240000000800 */
[----:B0-----:R-:W-:-:S05]  /*0740*/  FADD R5, R4, R5 ;  /* 0x0000000504057221 */ /* 0x001fca0000000000 */
[----:B------:R2:W-:Y:S02]  /*0750*/  STS [R6], R5 ;  /* 0x0000000506007388 */ /* 0x0005e40000000800 */
.L_x_20:
[----:B------:R-:W-:-:S13]  /*0760*/  ISETP.NE.AND P0, PT, R2, RZ, PT ;  /* 0x000000ff0200720c */ /* 0x000fda0003f05270 */
[----:B------:R-:W-:Y:S05]  /*0770*/  @P0 EXIT ;  /* 0x000000000000094d */ /* 0x000fea0003800000 */
[----:B-1----:R-:W1:Y:S01]  /*0780*/  LDS R7, [UR4] ;  /* 0x00000004ff077984 */ /* 0x002e620008000800 */
[----:B0-2---:R-:W0:Y:S01]  /*0790*/  LDC.64 R4, c[0x0][0x3a0] ;  /* 0x0000e800ff047b82 */ /* 0x005e220000000a00 */
[----:B------:R-:W-:-:S04]  /*07a0*/  IMAD R3, R0, UR5, R3 ;  /* 0x0000000500037c24 */ /* 0x000fc8000f8e0203 */
[----:B0-----:R-:W-:-:S05]  /*07b0*/  IMAD.WIDE R2, R3, 0x4, R4 ;  /* 0x0000000403027825 */ /* 0x001fca00078e0204 */
[----:B-1----:R-:W-:Y:S01]  /*07c0*/  STG.E desc[UR6][R2.64], R7 ;  /* 0x0000000702007986 */ /* 0x002fe2000c101906 */
[----:B------:R-:W-:Y:S05]  /*07d0*/  EXIT ;  /* 0x000000000000794d */ /* 0x000fea0003800000 */
.L_x_21:
        /* <DEDUP_REMOVED lines=10> */
.L_x_24:


//--------------------- .nv.shared._Z26NeuronActivationUpdateRulePfPKffii --------------------------
	.section	.nv.shared._Z26NeuronActivationUpdateRulePfPKffii,"aw",@nobits
	.sectionflags	@""
	.align	16
	.zero		1024


//--------------------- .nv.shared.reserved.0     --------------------------
	.section	.nv.shared.reserved.0,"aw",@nobits
	.weak		__nv_reservedSMEM_offset_0_alias
	.size		__nv_reservedSMEM_offset_0_alias, 0, 64
	.other		__nv_reservedSMEM_offset_0_alias,@"STO_CUDA_RESERVED_SHARED STV_DEFAULT"
__nv_reservedSMEM_offset_0_alias:
	.zero		0
	.zero		64


//--------------------- .nv.shared._Z25MembraneVoltageUpdateRulePfPKfS1_S1_ii --------------------------
	.section	.nv.shared._Z25MembraneVoltageUpdateRulePfPKfS1_S1_ii,"aw",@nobits
	.sectionflags	@""
	.align	16
	.zero		1024


//--------------------- .nv.shared._Z17FloatMatMulKerneliiiPKfS0_Pf --------------------------
	.section	.nv.shared._Z17FloatMatMulKerneliiiPKfS0_Pf,"aw",@nobits
	.sectionflags	@""
	.align	16
	.zero		1024


//--------------------- .nv.constant0._Z26NeuronActivationUpdateRulePfPKffii --------------------------
	.section	.nv.constant0._Z26NeuronActivationUpdateRulePfPKffii,"a",@progbits
	.sectionflags	@""
	.align	4
.nv.constant0._Z26NeuronActivationUpdateRulePfPKffii:
	.zero		924


//--------------------- .nv.constant0._Z25MembraneVoltageUpdateRulePfPKfS1_S1_ii --------------------------
	.section	.nv.constant0._Z25MembraneVoltageUpdateRulePfPKfS1_S1_ii,"a",@progbits
	.sectionflags	@""
	.align	4
.nv.constant0._Z25MembraneVoltageUpdateRulePfPKfS1_S1_ii:
	.zero		936


//--------------------- .nv.constant0._Z17FloatMatMulKerneliiiPKfS0_Pf --------------------------
	.section	.nv.constant0._Z17FloatMatMulKerneliiiPKfS0_Pf,"a",@progbits
	.sectionflags	@""
	.align	4
.nv.constant0._Z17FloatMatMulKerneliiiPKfS0_Pf:
	.zero		936


//--------------------- SYMBOLS --------------------------

	.type		.nv.reservedSmem.offset0,@object
	.size		.nv.reservedSmem.offset0,0x4
	.type		.nv.reservedSmem.cap,@object
	.size		.nv.reservedSmem.cap,0x4
